//
// Generated by NVIDIA NVVM Compiler
//
// Compiler Build ID: CL-36424714
// Cuda compilation tools, release 13.0, V13.0.88
// Based on NVVM 20.0.0
//

.version 9.0
.target sm_100
.address_size 64

	// .globl	_Z8mat_multPiS_S_iiii

.visible .entry _Z8mat_multPiS_S_iiii(
	.param .u64 .ptr .align 1 _Z8mat_multPiS_S_iiii_param_0,
	.param .u64 .ptr .align 1 _Z8mat_multPiS_S_iiii_param_1,
	.param .u64 .ptr .align 1 _Z8mat_multPiS_S_iiii_param_2,
	.param .u32 _Z8mat_multPiS_S_iiii_param_3,
	.param .u32 _Z8mat_multPiS_S_iiii_param_4,
	.param .u32 _Z8mat_multPiS_S_iiii_param_5,
	.param .u32 _Z8mat_multPiS_S_iiii_param_6
)
{
	.reg .pred 	%p<11>;
	.reg .b32 	%r<113>;
	.reg .b64 	%rd<40>;

	ld.param.u64 	%rd5, [_Z8mat_multPiS_S_iiii_param_0];
	ld.param.u64 	%rd6, [_Z8mat_multPiS_S_iiii_param_1];
	ld.param.u64 	%rd4, [_Z8mat_multPiS_S_iiii_param_2];
	ld.param.u32 	%r32, [_Z8mat_multPiS_S_iiii_param_3];
	ld.param.u32 	%r34, [_Z8mat_multPiS_S_iiii_param_4];
	ld.param.u32 	%r33, [_Z8mat_multPiS_S_iiii_param_5];
	cvta.to.global.u64 	%rd1, %rd6;
	cvta.to.global.u64 	%rd2, %rd5;
	mov.u32 	%r35, %tid.x;
	mov.u32 	%r36, %ctaid.x;
	mov.u32 	%r37, %ntid.x;
	mad.lo.s32 	%r38, %r36, %r37, %r35;
	mov.u32 	%r39, %tid.y;
	mov.u32 	%r40, %ctaid.y;
	mov.u32 	%r41, %ntid.y;
	mad.lo.s32 	%r42, %r40, %r41, %r39;
	mad.lo.s32 	%r1, %r34, %r42, %r38;
	mul.lo.s32 	%r43, %r33, %r34;
	setp.ge.s32 	%p1, %r1, %r43;
	@%p1 bra 	$L__BB0_14;
	div.s32 	%r2, %r1, %r33;
	setp.lt.s32 	%p2, %r32, 1;
	mov.b32 	%r112, 0;
	@%p2 bra 	$L__BB0_13;
	rem.s32 	%r47, %r1, %r33;
	mul.lo.s32 	%r3, %r47, %r32;
	and.b32  	%r4, %r32, 7;
	setp.lt.u32 	%p3, %r32, 8;
	mov.b32 	%r107, 0;
	mov.u32 	%r112, %r107;
	@%p3 bra 	$L__BB0_5;
	and.b32  	%r107, %r32, 2147483640;
	neg.s32 	%r101, %r107;
	shl.b32 	%r7, %r33, 3;
	add.s64 	%rd3, %rd2, 16;
	mov.b32 	%r112, 0;
	mul.wide.s32 	%rd11, %r33, 4;
	mov.u32 	%r99, %r3;
	mov.u32 	%r100, %r2;
$L__BB0_4:
	.pragma "nounroll";
	mul.wide.s32 	%rd7, %r99, 4;
	add.s64 	%rd8, %rd3, %rd7;
	ld.global.u32 	%r49, [%rd8+-16];
	mul.wide.s32 	%rd9, %r100, 4;
	add.s64 	%rd10, %rd1, %rd9;
	ld.global.u32 	%r50, [%rd10];
	mad.lo.s32 	%r51, %r50, %r49, %r112;
	ld.global.u32 	%r52, [%rd8+-12];
	add.s64 	%rd12, %rd10, %rd11;
	ld.global.u32 	%r53, [%rd12];
	mad.lo.s32 	%r54, %r53, %r52, %r51;
	ld.global.u32 	%r55, [%rd8+-8];
	add.s64 	%rd13, %rd12, %rd11;
	ld.global.u32 	%r56, [%rd13];
	mad.lo.s32 	%r57, %r56, %r55, %r54;
	ld.global.u32 	%r58, [%rd8+-4];
	add.s64 	%rd14, %rd13, %rd11;
	ld.global.u32 	%r59, [%rd14];
	mad.lo.s32 	%r60, %r59, %r58, %r57;
	ld.global.u32 	%r61, [%rd8];
	add.s64 	%rd15, %rd14, %rd11;
	ld.global.u32 	%r62, [%rd15];
	mad.lo.s32 	%r63, %r62, %r61, %r60;
	ld.global.u32 	%r64, [%rd8+4];
	add.s64 	%rd16, %rd15, %rd11;
	ld.global.u32 	%r65, [%rd16];
	mad.lo.s32 	%r66, %r65, %r64, %r63;
	ld.global.u32 	%r67, [%rd8+8];
	add.s64 	%rd17, %rd16, %rd11;
	ld.global.u32 	%r68, [%rd17];
	mad.lo.s32 	%r69, %r68, %r67, %r66;
	ld.global.u32 	%r70, [%rd8+12];
	add.s64 	%rd18, %rd17, %rd11;
	ld.global.u32 	%r71, [%rd18];
	mad.lo.s32 	%r112, %r71, %r70, %r69;
	add.s32 	%r101, %r101, 8;
	add.s32 	%r100, %r100, %r7;
	add.s32 	%r99, %r99, 8;
	setp.ne.s32 	%p4, %r101, 0;
	@%p4 bra 	$L__BB0_4;
$L__BB0_5:
	setp.eq.s32 	%p5, %r4, 0;
	@%p5 bra 	$L__BB0_13;
	and.b32  	%r19, %r32, 3;
	setp.lt.u32 	%p6, %r4, 4;
	@%p6 bra 	$L__BB0_8;
	add.s32 	%r73, %r107, %r3;
	mul.wide.s32 	%rd19, %r73, 4;
	add.s64 	%rd20, %rd2, %rd19;
	ld.global.u32 	%r74, [%rd20];
	mad.lo.s32 	%r75, %r107, %r33, %r2;
	mul.wide.s32 	%rd21, %r75, 4;
	add.s64 	%rd22, %rd1, %rd21;
	ld.global.u32 	%r76, [%rd22];
	mad.lo.s32 	%r77, %r76, %r74, %r112;
	ld.global.u32 	%r78, [%rd20+4];
	mul.wide.s32 	%rd23, %r33, 4;
	add.s64 	%rd24, %rd22, %rd23;
	ld.global.u32 	%r79, [%rd24];
	mad.lo.s32 	%r80, %r79, %r78, %r77;
	ld.global.u32 	%r81, [%rd20+8];
	add.s64 	%rd25, %rd24, %rd23;
	ld.global.u32 	%r82, [%rd25];
	mad.lo.s32 	%r83, %r82, %r81, %r80;
	ld.global.u32 	%r84, [%rd20+12];
	add.s64 	%rd26, %rd25, %rd23;
	ld.global.u32 	%r85, [%rd26];
	mad.lo.s32 	%r112, %r85, %r84, %r83;
	add.s32 	%r107, %r107, 4;
$L__BB0_8:
	setp.eq.s32 	%p7, %r19, 0;
	@%p7 bra 	$L__BB0_13;
	setp.eq.s32 	%p8, %r19, 1;
	@%p8 bra 	$L__BB0_11;
	add.s32 	%r87, %r107, %r3;
	mul.wide.s32 	%rd27, %r87, 4;
	add.s64 	%rd28, %rd2, %rd27;
	ld.global.u32 	%r88, [%rd28];
	mad.lo.s32 	%r89, %r107, %r33, %r2;
	mul.wide.s32 	%rd29, %r89, 4;
	add.s64 	%rd30, %rd1, %rd29;
	ld.global.u32 	%r90, [%rd30];
	mad.lo.s32 	%r91, %r90, %r88, %r112;
	ld.global.u32 	%r92, [%rd28+4];
	mul.wide.s32 	%rd31, %r33, 4;
	add.s64 	%rd32, %rd30, %rd31;
	ld.global.u32 	%r93, [%rd32];
	mad.lo.s32 	%r112, %r93, %r92, %r91;
	add.s32 	%r107, %r107, 2;
$L__BB0_11:
	and.b32  	%r94, %r32, 1;
	setp.eq.b32 	%p9, %r94, 1;
	not.pred 	%p10, %p9;
	@%p10 bra 	$L__BB0_13;
	add.s32 	%r95, %r107, %r3;
	mul.wide.s32 	%rd33, %r95, 4;
	add.s64 	%rd34, %rd2, %rd33;
	ld.global.u32 	%r96, [%rd34];
	mad.lo.s32 	%r97, %r107, %r33, %r2;
	mul.wide.s32 	%rd35, %r97, 4;
	add.s64 	%rd36, %rd1, %rd35;
	ld.global.u32 	%r98, [%rd36];
	mad.lo.s32 	%r112, %r98, %r96, %r112;
$L__BB0_13:
	cvta.to.global.u64 	%rd37, %rd4;
	mul.wide.s32 	%rd38, %r1, 4;
	add.s64 	%rd39, %rd37, %rd38;
	st.global.u32 	[%rd39], %r112;
$L__BB0_14:
	ret;

}


// ===== COMPILED SASS (sm_100) =====

	.target	sm_100

	.elftype	@"ET_EXEC"


//--------------------- .note.nv.tkinfo           --------------------------
	.section	.note.nv.tkinfo,"",@"SHT_NOTE"
	.sectionflags	@"SHF_NOTE_NV_TKINFO"
	.tkinfo
        /*0018*/ 	.word	0x00000002
        /*0030*/ 	.string	""
        /*0030*/ 	.string	"ptxas"
        /*0030*/ 	.string	"Cuda compilation tools, release 13.0, V13.0.88"
        /*0030*/ 	.string	"Build cuda_13.0.r13.0/compiler.36424714_0"
        /*0030*/ 	.string	"-arch sm_100 -m 64 "



//--------------------- .note.nv.cuinfo           --------------------------
	.section	.note.nv.cuinfo,"",@"SHT_NOTE"
	.sectionflags	@"SHF_NOTE_NV_CUINFO"
        /*0018*/ 	.short	0x0002
        /*001a*/ 	.short	0x0064
        /*001c*/ 	.short	0x0082
	.zero		2


//--------------------- .nv.info                  --------------------------
	.section	.nv.info,"",@"SHT_CUDA_INFO"
	.align	4


	//----- nvinfo : EIATTR_REGCOUNT
	.align		4
        /*0000*/ 	.byte	0x04, 0x2f
        /*0002*/ 	.short	(.L_1 - .L_0)
	.align		4
.L_0:
        /*0004*/ 	.word	index@(_Z8mat_multPiS_S_iiii)
        /*0008*/ 	.word	0x00000020


	//----- nvinfo : EIATTR_FRAME_SIZE
	.align		4
.L_1:
        /*000c*/ 	.byte	0x04, 0x11
        /*000e*/ 	.short	(.L_3 - .L_2)
	.align		4
.L_2:
        /*0010*/ 	.word	index@(_Z8mat_multPiS_S_iiii)
        /*0014*/ 	.word	0x00000000


	//----- nvinfo : EIATTR_MIN_STACK_SIZE
	.align		4
.L_3:
        /*0018*/ 	.byte	0x04, 0x12
        /*001a*/ 	.short	(.L_5 - .L_4)
	.align		4
.L_4:
        /*001c*/ 	.word	index@(_Z8mat_multPiS_S_iiii)
        /*0020*/ 	.word	0x00000000
.L_5:


//--------------------- .nv.compat                --------------------------
	.section	.nv.compat,"",@"SHT_CUDA_COMPAT_INFO"
	.align	4
        /*0000*/ 	.byte	0x02, 0x09, 0x00, 0x00, 0x02, 0x02, 0x01, 0x00, 0x02, 0x05, 0x05, 0x00, 0x03, 0x07, 0x01, 0x01
        /*0010*/ 	.byte	0x02, 0x03, 0x00, 0x00, 0x02, 0x06, 0x01, 0x00, 0x04, 0x0b, 0x08, 0x00, 0x09, 0x00, 0x00, 0x00
        /*0020*/ 	.byte	0x00, 0x00, 0x00, 0x00


//--------------------- .nv.info._Z8mat_multPiS_S_iiii --------------------------
	.section	.nv.info._Z8mat_multPiS_S_iiii,"",@"SHT_CUDA_INFO"
	.sectionflags	@""
	.align	4


	//----- nvinfo : EIATTR_CUDA_API_VERSION
	.align		4
        /*0000*/ 	.byte	0x04, 0x37
        /*0002*/ 	.short	(.L_7 - .L_6)
.L_6:
        /*0004*/ 	.word	0x00000082


	//----- nvinfo : EIATTR_KPARAM_INFO
	.align		4
.L_7:
        /*0008*/ 	.byte	0x04, 0x17
        /*000a*/ 	.short	(.L_9 - .L_8)
.L_8:
        /*000c*/ 	.word	0x00000000
        /*0010*/ 	.short	0x0006
        /*0012*/ 	.short	0x0024
        /*0014*/ 	.byte	0x00, 0xf0, 0x11, 0x00


	//----- nvinfo : EIATTR_KPARAM_INFO
	.align		4
.L_9:
        /*0018*/ 	.byte	0x04, 0x17
        /*001a*/ 	.short	(.L_11 - .L_10)
.L_10:
        /*001c*/ 	.word	0x00000000
        /*0020*/ 	.short	0x0005
        /*0022*/ 	.short	0x0020
        /*0024*/ 	.byte	0x00, 0xf0, 0x11, 0x00


	//----- nvinfo : EIATTR_KPARAM_INFO
	.align		4
.L_11:
        /*0028*/ 	.byte	0x04, 0x17
        /*002a*/ 	.short	(.L_13 - .L_12)
.L_12:
        /*002c*/ 	.word	0x00000000
        /*0030*/ 	.short	0x0004
        /*0032*/ 	.short	0x001c
        /*0034*/ 	.byte	0x00, 0xf0, 0x11, 0x00


	//----- nvinfo : EIATTR_KPARAM_INFO
	.align		4
.L_13:
        /*0038*/ 	.byte	0x04, 0x17
        /*003a*/ 	.short	(.L_15 - .L_14)
.L_14:
        /*003c*/ 	.word	0x00000000
        /*0040*/ 	.short	0x0003
        /*0042*/ 	.short	0x0018
        /*0044*/ 	.byte	0x00, 0xf0, 0x11, 0x00


	//----- nvinfo : EIATTR_KPARAM_INFO
	.align		4
.L_15:
        /*0048*/ 	.byte	0x04, 0x17
        /*004a*/ 	.short	(.L_17 - .L_16)
.L_16:
        /*004c*/ 	.word	0x00000000
        /*0050*/ 	.short	0x0002
        /*0052*/ 	.short	0x0010
        /*0054*/ 	.byte	0x00, 0xf5, 0x21, 0x00


	//----- nvinfo : EIATTR_KPARAM_INFO
	.align		4
.L_17:
        /*0058*/ 	.byte	0x04, 0x17
        /*005a*/ 	.short	(.L_19 - .L_18)
.L_18:
        /*005c*/ 	.word	0x00000000
        /*0060*/ 	.short	0x0001
        /*0062*/ 	.short	0x0008
        /*0064*/ 	.byte	0x00, 0xf5, 0x21, 0x00


	//----- nvinfo : EIATTR_KPARAM_INFO
	.align		4
.L_19:
        /*0068*/ 	.byte	0x04, 0x17
        /*006a*/ 	.short	(.L_21 - .L_20)
.L_20:
        /*006c*/ 	.word	0x00000000
        /*0070*/ 	.short	0x0000
        /*0072*/ 	.short	0x0000
        /*0074*/ 	.byte	0x00, 0xf5, 0x21, 0x00


	//----- nvinfo : EIATTR_SPARSE_MMA_MASK
	.align		4
.L_21:
        /*0078*/ 	.byte	0x03, 0x50
        /*007a*/ 	.short	0x0000


	//----- nvinfo : EIATTR_MAXREG_COUNT
	.align		4
        /*007c*/ 	.byte	0x03, 0x1b
        /*007e*/ 	.short	0x00ff


	//----- nvinfo : EIATTR_MERCURY_ISA_VERSION
	.align		4
        /*0080*/ 	.byte	0x03, 0x5f
        /*0082*/ 	.short	0x0101


	//----- nvinfo : EIATTR_VRC_CTA_INIT_COUNT
	.align		4
        /*0084*/ 	.byte	0x02, 0x4a
	.zero		1
	.zero		1


	//----- nvinfo : EIATTR_EXIT_INSTR_OFFSETS
	.align		4
        /*0088*/ 	.byte	0x04, 0x1c
        /*008a*/ 	.short	(.L_23 - .L_22)


	//   ....[0]....
.L_22:
        /*008c*/ 	.word	0x000000e0


	//   ....[1]....
        /*0090*/ 	.word	0x00000a30


	//----- nvinfo : EIATTR_CBANK_PARAM_SIZE
	.align		4
.L_23:
        /*0094*/ 	.byte	0x03, 0x19
        /*0096*/ 	.short	0x0028


	//----- nvinfo : EIATTR_PARAM_CBANK
	.align		4
        /*0098*/ 	.byte	0x04, 0x0a
        /*009a*/ 	.short	(.L_25 - .L_24)
	.align		4
.L_24:
        /*009c*/ 	.word	index@(.nv.constant0._Z8mat_multPiS_S_iiii)
        /*00a0*/ 	.short	0x0380
        /*00a2*/ 	.short	0x0028


	//----- nvinfo : EIATTR_SW_WAR
	.align		4
.L_25:
        /*00a4*/ 	.byte	0x04, 0x36
        /*00a6*/ 	.short	(.L_27 - .L_26)
.L_26:
        /*00a8*/ 	.word	0x00000008
.L_27:


//--------------------- .nv.callgraph             --------------------------
	.section	.nv.callgraph,"",@"SHT_CUDA_CALLGRAPH"
	.align	4
	.sectionentsize	8
	.align		4
        /*0000*/ 	.word	0x00000000
	.align		4
        /*0004*/ 	.word	0xffffffff
	.align		4
        /*0008*/ 	.word	0x00000000
	.align		4
        /*000c*/ 	.word	0xfffffffe
	.align		4
        /*0010*/ 	.word	0x00000000
	.align		4
        /*0014*/ 	.word	0xfffffffd
	.align		4
        /*0018*/ 	.word	0x00000000
	.align		4
        /*001c*/ 	.word	0xfffffffc


//--------------------- .text._Z8mat_multPiS_S_iiii --------------------------
	.section	.text._Z8mat_multPiS_S_iiii,"ax",@progbits
	.align	128
        .global         _Z8mat_multPiS_S_iiii
        .type           _Z8mat_multPiS_S_iiii,@function
        .size           _Z8mat_multPiS_S_iiii,(.L_x_5 - _Z8mat_multPiS_S_iiii)
        .other          _Z8mat_multPiS_S_iiii,@"STO_CUDA_ENTRY STV_DEFAULT"
_Z8mat_multPiS_S_iiii:
.text._Z8mat_multPiS_S_iiii:
[----:B------:R-:W-:Y:S01]  /*0000*/  LDC R1, c[0x0][0x37c] ;  /* 0x0000df00ff017b82 */ /* 0x000fe20000000800 */
[----:B------:R-:W0:Y:S07]  /*0010*/  S2R R0, SR_TID.X ;  /* 0x0000000000007919 */ /* 0x000e2e0000002100 */
[----:B------:R-:W0:Y:S01]  /*0020*/  S2UR UR4, SR_CTAID.X ;  /* 0x00000000000479c3 */ /* 0x000e220000002500 */
[----:B------:R-:W1:Y:S01]  /*0030*/  LDCU UR6, c[0x0][0x39c] ;  /* 0x00007380ff0677ac */ /* 0x000e620008000800 */
[----:B------:R-:W2:Y:S06]  /*0040*/  S2R R2, SR_TID.Y ;  /* 0x0000000000027919 */ /* 0x000eac0000002200 */
[----:B------:R-:W0:Y:S08]  /*0050*/  LDC R3, c[0x0][0x360] ;  /* 0x0000d800ff037b82 */ /* 0x000e300000000800 */
[----:B------:R-:W2:Y:S08]  /*0060*/  S2UR UR5, SR_CTAID.Y ;  /* 0x00000000000579c3 */ /* 0x000eb00000002600 */
[----:B------:R-:W2:Y:S08]  /*0070*/  LDC R5, c[0x0][0x364] ;  /* 0x0000d900ff057b82 */ /* 0x000eb00000000800 */
[----:B------:R-:W3:Y:S01]  /*0080*/  LDC R15, c[0x0][0x3a0] ;  /* 0x0000e800ff0f7b82 */ /* 0x000ee20000000800 */
[----:B0-----:R-:W-:-:S02]  /*0090*/  IMAD R0, R3, UR4, R0 ;  /* 0x0000000403007c24 */ /* 0x001fc4000f8e0200 */
[----:B--2---:R-:W-:-:S04]  /*00a0*/  IMAD R3, R5, UR5, R2 ;  /* 0x0000000505037c24 */ /* 0x004fc8000f8e0202 */
[----:B-1----:R-:W-:Y:S02]  /*00b0*/  IMAD R0, R3, UR6, R0 ;  /* 0x0000000603007c24 */ /* 0x002fe4000f8e0200 */
[----:B---3--:R-:W-:-:S05]  /*00c0*/  IMAD R5, R15, UR6, RZ ;  /* 0x000000060f057c24 */ /* 0x008fca000f8e02ff */
[----:B------:R-:W-:-:S13]  /*00d0*/  ISETP.GE.AND P0, PT, R0, R5, PT ;  /* 0x000000050000720c */ /* 0x000fda0003f06270 */
[----:B------:R-:W-:Y:S05]  /*00e0*/  @P0 EXIT ;  /* 0x000000000000094d */ /* 0x000fea0003800000 */
[----:B------:R-:W-:Y:S01]  /*00f0*/  IABS R5, R15 ;  /* 0x0000000f00057213 */ /* 0x000fe20000000000 */
[----:B------:R-:W0:Y:S01]  /*0100*/  LDC R14, c[0x0][0x398] ;  /* 0x0000e600ff0e7b82 */ /* 0x000e220000000800 */
[----:B------:R-:W1:Y:S01]  /*0110*/  LDCU.64 UR6, c[0x0][0x358] ;  /* 0x00006b00ff0677ac */ /* 0x000e620008000a00 */
[----:B------:R-:W-:Y:S01]  /*0120*/  MOV R25, RZ ;  /* 0x000000ff00197202 */ /* 0x000fe20000000f00 */
[----:B------:R-:W2:Y:S08]  /*0130*/  I2F.RP R4, R5 ;  /* 0x0000000500047306 */ /* 0x000eb00000209400 */
[----:B--2---:R-:W2:Y:S02]  /*0140*/  MUFU.RCP R4, R4 ;  /* 0x0000000400047308 */ /* 0x004ea40000001000 */
[----:B--2---:R-:W-:-:S06]  /*0150*/  IADD3 R2, PT, PT, R4, 0xffffffe, RZ ;  /* 0x0ffffffe04027810 */ /* 0x004fcc0007ffe0ff */
[----:B------:R2:W3:Y:S02]  /*0160*/  F2I.FTZ.U32.TRUNC.NTZ R3, R2 ;  /* 0x0000000200037305 */ /* 0x0004e4000021f000 */
[----:B--2---:R-:W-:Y:S01]  /*0170*/  HFMA2 R2, -RZ, RZ, 0, 0 ;  /* 0x00000000ff027431 */ /* 0x004fe200000001ff */
[----:B---3--:R-:W-:-:S05]  /*0180*/  IADD3 R6, PT, PT, RZ, -R3, RZ ;  /* 0x80000003ff067210 */ /* 0x008fca0007ffe0ff */
[----:B------:R-:W-:Y:S01]  /*0190*/  IMAD R7, R6, R5, RZ ;  /* 0x0000000506077224 */ /* 0x000fe200078e02ff */
[----:B------:R-:W-:-:S03]  /*01a0*/  IABS R6, R0 ;  /* 0x0000000000067213 */ /* 0x000fc60000000000 */
[----:B------:R-:W-:Y:S01]  /*01b0*/  IMAD.HI.U32 R3, R3, R7, R2 ;  /* 0x0000000703037227 */ /* 0x000fe200078e0002 */
[----:B------:R-:W-:-:S04]  /*01c0*/  LOP3.LUT R2, R0, R15, RZ, 0x3c, !PT ;  /* 0x0000000f00027212 */ /* 0x000fc800078e3cff */
[----:B------:R-:W-:Y:S01]  /*01d0*/  ISETP.GE.AND P0, PT, R2, RZ, PT ;  /* 0x000000ff0200720c */ /* 0x000fe20003f06270 */
[----:B------:R-:W-:-:S05]  /*01e0*/  IMAD.HI.U32 R3, R3, R6, RZ ;  /* 0x0000000603037227 */ /* 0x000fca00078e00ff */
[----:B------:R-:W-:-:S05]  /*01f0*/  IADD3 R4, PT, PT, -R3, RZ, RZ ;  /* 0x000000ff03047210 */ /* 0x000fca0007ffe1ff */
[----:B------:R-:W-:-:S05]  /*0200*/  IMAD R4, R5, R4, R6 ;  /* 0x0000000405047224 */ /* 0x000fca00078e0206 */
[----:B------:R-:W-:-:S13]  /*0210*/  ISETP.GT.U32.AND P2, PT, R5, R4, PT ;  /* 0x000000040500720c */ /* 0x000fda0003f44070 */
[-C--:B------:R-:W-:Y:S02]  /*0220*/  @!P2 IADD3 R4, PT, PT, R4, -R5.reuse, RZ ;  /* 0x800000050404a210 */ /* 0x080fe40007ffe0ff */
[----:B------:R-:W-:Y:S02]  /*0230*/  @!P2 IADD3 R3, PT, PT, R3, 0x1, RZ ;  /* 0x000000010303a810 */ /* 0x000fe40007ffe0ff */
[----:B------:R-:W-:-:S13]  /*0240*/  ISETP.GE.U32.AND P1, PT, R4, R5, PT ;  /* 0x000000050400720c */ /* 0x000fda0003f26070 */
[----:B------:R-:W-:Y:S02]  /*0250*/  @P1 IADD3 R3, PT, PT, R3, 0x1, RZ ;  /* 0x0000000103031810 */ /* 0x000fe40007ffe0ff */
[----:B0-----:R-:W-:-:S03]  /*0260*/  ISETP.GE.AND P1, PT, R14, 0x1, PT ;  /* 0x000000010e00780c */ /* 0x001fc60003f26270 */
[----:B------:R-:W-:-:S10]  /*0270*/  @!P0 IMAD.MOV R3, RZ, RZ, -R3 ;  /* 0x000000ffff038224 */ /* 0x000fd400078e0a03 */
[----:B-1----:R-:W-:Y:S05]  /*0280*/  @!P1 BRA `(.L_x_0) ;  /* 0x0000000400dc9947 */ /* 0x002fea0003800000 */
[----:B------:R-:W-:Y:S02]  /*0290*/  ISETP.GE.AND P1, PT, R0, RZ, PT ;  /* 0x000000ff0000720c */ /* 0x000fe40003f26270 */
[-C--:B------:R-:W-:Y:S02]  /*02a0*/  ISETP.GT.U32.AND P0, PT, R5, R4.reuse, PT ;  /* 0x000000040500720c */ /* 0x080fe40003f04070 */
[----:B------:R-:W-:Y:S02]  /*02b0*/  IADD3 R5, PT, PT, R4, -R5, RZ ;  /* 0x8000000504057210 */ /* 0x000fe40007ffe0ff */
[----:B------:R-:W-:Y:S02]  /*02c0*/  ISETP.GE.U32.AND P2, PT, R14, 0x8, PT ;  /* 0x000000080e00780c */ /* 0x000fe40003f46070 */
[----:B------:R-:W-:Y:S02]  /*02d0*/  SEL R5, R5, R4, !P0 ;  /* 0x0000000405057207 */ /* 0x000fe40004000000 */
[----:B------:R-:W-:-:S02]  /*02e0*/  ISETP.NE.AND P0, PT, R15, RZ, PT ;  /* 0x000000ff0f00720c */ /* 0x000fc40003f05270 */
[----:B------:R-:W-:Y:S02]  /*02f0*/  LOP3.LUT R18, RZ, R15, RZ, 0x33, !PT ;  /* 0x0000000fff127212 */ /* 0x000fe400078e33ff */
[----:B------:R-:W-:Y:S02]  /*0300*/  @!P1 IADD3 R5, PT, PT, -R5, RZ, RZ ;  /* 0x000000ff05059210 */ /* 0x000fe40007ffe1ff */
[----:B------:R-:W-:Y:S02]  /*0310*/  LOP3.LUT R26, R14, 0x7, RZ, 0xc0, !PT ;  /* 0x000000070e1a7812 */ /* 0x000fe400078ec0ff */
[----:B------:R-:W-:Y:S02]  /*0320*/  SEL R5, R18, R5, !P0 ;  /* 0x0000000512057207 */ /* 0x000fe40004000000 */
[----:B------:R-:W-:Y:S02]  /*0330*/  ISETP.NE.AND P1, PT, R26, RZ, PT ;  /* 0x000000ff1a00720c */ /* 0x000fe40003f25270 */
[----:B------:R-:W-:Y:S01]  /*0340*/  SEL R18, R18, R3, !P0 ;  /* 0x0000000312127207 */ /* 0x000fe20004000000 */
[----:B------:R-:W-:Y:S01]  /*0350*/  IMAD R20, R5, R14, RZ ;  /* 0x0000000e05147224 */ /* 0x000fe200078e02ff */
[----:B------:R-:W-:-:S02]  /*0360*/  MOV R17, RZ ;  /* 0x000000ff00117202 */ /* 0x000fc40000000f00 */
[----:B------:R-:W-:Y:S01]  /*0370*/  MOV R25, RZ ;  /* 0x000000ff00197202 */ /* 0x000fe20000000f00 */
[----:B------:R-:W-:Y:S06]  /*0380*/  @!P2 BRA `(.L_x_1) ;  /* 0x0000000000c4a947 */ /* 0x000fec0003800000 */
[----:B------:R-:W0:Y:S01]  /*0390*/  LDCU.64 UR4, c[0x0][0x380] ;  /* 0x00007000ff0477ac */ /* 0x000e220008000a00 */
[----:B------:R-:W-:Y:S01]  /*03a0*/  LOP3.LUT R17, R14, 0x7ffffff8, RZ, 0xc0, !PT ;  /* 0x7ffffff80e117812 */ /* 0x000fe200078ec0ff */
[----:B------:R-:W-:Y:S02]  /*03b0*/  HFMA2 R25, -RZ, RZ, 0, 0 ;  /* 0x00000000ff197431 */ /* 0x000fe400000001ff */
[----:B------:R-:W-:Y:S01]  /*03c0*/  IMAD.MOV.U32 R16, RZ, RZ, R20 ;  /* 0x000000ffff107224 */ /* 0x000fe200078e0014 */
[----:B------:R-:W-:Y:S02]  /*03d0*/  MOV R22, R18 ;  /* 0x0000001200167202 */ /* 0x000fe40000000f00 */
[----:B------:R-:W-:Y:S01]  /*03e0*/  IADD3 R19, PT, PT, -R17, RZ, RZ ;  /* 0x000000ff11137210 */ /* 0x000fe20007ffe1ff */
[----:B0-----:R-:W-:-:S04]  /*03f0*/  UIADD3 UR4, UP0, UPT, UR4, 0x10, URZ ;  /* 0x0000001004047890 */ /* 0x001fc8000ff1e0ff */
[----:B------:R-:W-:-:S12]  /*0400*/  UIADD3.X UR5, UPT, UPT, URZ, UR5, URZ, UP0, !UPT ;  /* 0x00000005ff057290 */ /* 0x000fd800087fe4ff */
.L_x_2:
[----:B------:R-:W0:Y:S01]  /*0410*/  LDC.64 R12, c[0x0][0x388] ;  /* 0x0000e200ff0c7b82 */ /* 0x000e220000000a00 */
[----:B------:R-:W-:Y:S02]  /*0420*/  MOV R2, UR4 ;  /* 0x0000000400027c02 */ /* 0x000fe40008000f00 */
[----:B------:R-:W-:-:S03]  /*0430*/  MOV R3, UR5 ;  /* 0x0000000500037c02 */ /* 0x000fc60008000f00 */
[----:B------:R-:W-:-:S05]  /*0440*/  IMAD.WIDE R2, R16, 0x4, R2 ;  /* 0x0000000410027825 */ /* 0x000fca00078e0202 */
[----:B------:R-:W2:Y:S04]  /*0450*/  LDG.E R21, desc[UR6][R2.64+-0x10] ;  /* 0xfffff00602157981 */ /* 0x000ea8000c1e1900 */
[----:B------:R-:W3:Y:S04]  /*0460*/  LDG.E R23, desc[UR6][R2.64+-0xc] ;  /* 0xfffff40602177981 */ /* 0x000ee8000c1e1900 */
[----:B------:R-:W4:Y:S01]  /*0470*/  LDG.E R28, desc[UR6][R2.64+-0x8] ;  /* 0xfffff806021c7981 */ /* 0x000f22000c1e1900 */
[----:B0-----:R-:W-:-:S05]  /*0480*/  IMAD.WIDE R12, R22, 0x4, R12 ;  /* 0x00000004160c7825 */ /* 0x001fca00078e020c */
[----:B------:R0:W2:Y:S01]  /*0490*/  LDG.E R24, desc[UR6][R12.64] ;  /* 0x000000060c187981 */ /* 0x0000a2000c1e1900 */
[----:B------:R-:W-:-:S04]  /*04a0*/  IMAD.WIDE R10, R15, 0x4, R12 ;  /* 0x000000040f0a7825 */ /* 0x000fc800078e020c */
[C---:B------:R-:W-:Y:S02]  /*04b0*/  IMAD.WIDE R4, R15.reuse, 0x4, R10 ;  /* 0x000000040f047825 */ /* 0x040fe400078e020a */
[----:B------:R-:W3:Y:S02]  /*04c0*/  LDG.E R10, desc[UR6][R10.64] ;  /* 0x000000060a0a7981 */ /* 0x000ee4000c1e1900 */
[C---:B------:R-:W-:Y:S02]  /*04d0*/  IMAD.WIDE R6, R15.reuse, 0x4, R4 ;  /* 0x000000040f067825 */ /* 0x040fe400078e0204 */
[----:B------:R1:W4:Y:S02]  /*04e0*/  LDG.E R27, desc[UR6][R4.64] ;  /* 0x00000006041b7981 */ /* 0x000324000c1e1900 */
[C---:B------:R-:W-:Y:S02]  /*04f0*/  IMAD.WIDE R8, R15.reuse, 0x4, R6 ;  /* 0x000000040f087825 */ /* 0x040fe400078e0206 */
[----:B------:R-:W5:Y:S02]  /*0500*/  LDG.E R6, desc[UR6][R6.64] ;  /* 0x0000000606067981 */ /* 0x000f64000c1e1900 */
[----:B0-----:R-:W-:-:S02]  /*0510*/  IMAD.WIDE R12, R15, 0x4, R8 ;  /* 0x000000040f0c7825 */ /* 0x001fc400078e0208 */
[----:B------:R-:W5:Y:S04]  /*0520*/  LDG.E R29, desc[UR6][R8.64] ;  /* 0x00000006081d7981 */ /* 0x000f68000c1e1900 */
[----:B------:R-:W5:Y:S04]  /*0530*/  LDG.E R11, desc[UR6][R12.64] ;  /* 0x000000060c0b7981 */ /* 0x000f68000c1e1900 */
[----:B------:R-:W5:Y:S04]  /*0540*/  LDG.E R7, desc[UR6][R2.64+-0x4] ;  /* 0xfffffc0602077981 */ /* 0x000f68000c1e1900 */
[----:B------:R-:W5:Y:S04]  /*0550*/  LDG.E R8, desc[UR6][R2.64] ;  /* 0x0000000602087981 */ /* 0x000f68000c1e1900 */
[----:B------:R-:W5:Y:S01]  /*0560*/  LDG.E R9, desc[UR6][R2.64+0x8] ;  /* 0x0000080602097981 */ /* 0x000f62000c1e1900 */
[----:B--2---:R-:W-:-:S02]  /*0570*/  IMAD R21, R21, R24, R25 ;  /* 0x0000001815157224 */ /* 0x004fc400078e0219 */
[C---:B------:R-:W-:Y:S02]  /*0580*/  IMAD.WIDE R24, R15.reuse, 0x4, R12 ;  /* 0x000000040f187825 */ /* 0x040fe400078e020c */
[----:B------:R-:W2:Y:S02]  /*0590*/  LDG.E R12, desc[UR6][R2.64+0x4] ;  /* 0x00000406020c7981 */ /* 0x000ea4000c1e1900 */
[----:B-1----:R-:W-:Y:S02]  /*05a0*/  IMAD.WIDE R4, R15, 0x4, R24 ;  /* 0x000000040f047825 */ /* 0x002fe400078e0218 */
[----:B------:R0:W2:Y:S04]  /*05b0*/  LDG.E R13, desc[UR6][R2.64+0xc] ;  /* 0x00000c06020d7981 */ /* 0x0000a8000c1e1900 */
[----:B------:R-:W2:Y:S04]  /*05c0*/  LDG.E R4, desc[UR6][R4.64] ;  /* 0x0000000604047981 */ /* 0x000ea8000c1e1900 */
[----:B------:R-:W0:Y:S01]  /*05d0*/  LDG.E R2, desc[UR6][R24.64] ;  /* 0x0000000618027981 */ /* 0x000e22000c1e1900 */
[----:B---3--:R-:W-:Y:S01]  /*05e0*/  IMAD R10, R23, R10, R21 ;  /* 0x0000000a170a7224 */ /* 0x008fe200078e0215 */
[----:B------:R-:W-:-:S03]  /*05f0*/  IADD3 R19, PT, PT, R19, 0x8, RZ ;  /* 0x0000000813137810 */ /* 0x000fc60007ffe0ff */
[----:B----4-:R-:W-:Y:S01]  /*0600*/  IMAD R10, R28, R27, R10 ;  /* 0x0000001b1c0a7224 */ /* 0x010fe200078e020a */
[----:B------:R-:W-:-:S03]  /*0610*/  ISETP.NE.AND P0, PT, R19, RZ, PT ;  /* 0x000000ff1300720c */ /* 0x000fc60003f05270 */
[----:B-----5:R-:W-:-:S04]  /*0620*/  IMAD R6, R7, R6, R10 ;  /* 0x0000000607067224 */ /* 0x020fc800078e020a */
[----:B------:R-:W-:Y:S01]  /*0630*/  IMAD R6, R8, R29, R6 ;  /* 0x0000001d08067224 */ /* 0x000fe200078e0206 */
[----:B------:R-:W-:Y:S01]  /*0640*/  IADD3 R16, PT, PT, R16, 0x8, RZ ;  /* 0x0000000810107810 */ /* 0x000fe20007ffe0ff */
[----:B------:R-:W-:Y:S02]  /*0650*/  IMAD R22, R15, 0x8, R22 ;  /* 0x000000080f167824 */ /* 0x000fe400078e0216 */
[----:B--2---:R-:W-:-:S04]  /*0660*/  IMAD R6, R12, R11, R6 ;  /* 0x0000000b0c067224 */ /* 0x004fc800078e0206 */
[----:B0-----:R-:W-:-:S04]  /*0670*/  IMAD R2, R9, R2, R6 ;  /* 0x0000000209027224 */ /* 0x001fc800078e0206 */
[----:B------:R-:W-:Y:S01]  /*0680*/  IMAD R25, R13, R4, R2 ;  /* 0x000000040d197224 */ /* 0x000fe200078e0202 */
[----:B------:R-:W-:Y:S06]  /*0690*/  @P0 BRA `(.L_x_2) ;  /* 0xfffffffc005c0947 */ /* 0x000fec000383ffff */
.L_x_1:
[----:B------:R-:W-:Y:S05]  /*06a0*/  @!P1 BRA `(.L_x_0) ;  /* 0x0000000000d49947 */ /* 0x000fea0003800000 */
[----:B------:R-:W-:Y:S02]  /*06b0*/  ISETP.GE.U32.AND P0, PT, R26, 0x4, PT ;  /* 0x000000041a00780c */ /* 0x000fe40003f06070 */
[----:B------:R-:W-:-:S04]  /*06c0*/  LOP3.LUT R13, R14, 0x3, RZ, 0xc0, !PT ;  /* 0x000000030e0d7812 */ /* 0x000fc800078ec0ff */
[----:B------:R-:W-:-:S07]  /*06d0*/  ISETP.NE.AND P1, PT, R13, RZ, PT ;  /* 0x000000ff0d00720c */ /* 0x000fce0003f25270 */
[----:B------:R-:W-:Y:S06]  /*06e0*/  @!P0 BRA `(.L_x_3) ;  /* 0x0000000000588947 */ /* 0x000fec0003800000 */
[----:B------:R-:W0:Y:S01]  /*06f0*/  LDC.64 R8, c[0x0][0x388] ;  /* 0x0000e200ff087b82 */ /* 0x000e220000000a00 */
[----:B------:R-:W-:Y:S01]  /*0700*/  IMAD R7, R17, R15, R18 ;  /* 0x0000000f11077224 */ /* 0x000fe200078e0212 */
[----:B------:R-:W-:-:S06]  /*0710*/  IADD3 R5, PT, PT, R20, R17, RZ ;  /* 0x0000001114057210 */ /* 0x000fcc0007ffe0ff */
[----:B------:R-:W1:Y:S01]  /*0720*/  LDC.64 R2, c[0x0][0x380] ;  /* 0x0000e000ff027b82 */ /* 0x000e620000000a00 */
[----:B0-----:R-:W-:-:S04]  /*0730*/  IMAD.WIDE R8, R7, 0x4, R8 ;  /* 0x0000000407087825 */ /* 0x001fc800078e0208 */
[----:B------:R-:W-:Y:S02]  /*0740*/  IMAD.WIDE R10, R15, 0x4, R8 ;  /* 0x000000040f0a7825 */ /* 0x000fe400078e0208 */
[----:B------:R-:W2:Y:S02]  /*0750*/  LDG.E R8, desc[UR6][R8.64] ;  /* 0x0000000608087981 */ /* 0x000ea4000c1e1900 */
[----:B-1----:R-:W-:-:S04]  /*0760*/  IMAD.WIDE R2, R5, 0x4, R2 ;  /* 0x0000000405027825 */ /* 0x002fc800078e0202 */
[C---:B------:R-:W-:Y:S01]  /*0770*/  IMAD.WIDE R4, R15.reuse, 0x4, R10 ;  /* 0x000000040f047825 */ /* 0x040fe200078e020a */
[----:B------:R-:W2:Y:S04]  /*0780*/  LDG.E R12, desc[UR6][R2.64] ;  /* 0x00000006020c7981 */ /* 0x000ea8000c1e1900 */
[----:B------:R-:W3:Y:S01]  /*0790*/  LDG.E R10, desc[UR6][R10.64] ;  /* 0x000000060a0a7981 */ /* 0x000ee2000c1e1900 */
[----:B------:R-:W-:-:S03]  /*07a0*/  IMAD.WIDE R6, R15, 0x4, R4 ;  /* 0x000000040f067825 */ /* 0x000fc600078e0204 */
[----:B------:R-:W3:Y:S04]  /*07b0*/  LDG.E R19, desc[UR6][R2.64+0x4] ;  /* 0x0000040602137981 */ /* 0x000ee8000c1e1900 */
[----:B------:R-:W4:Y:S04]  /*07c0*/  LDG.E R16, desc[UR6][R4.64] ;  /* 0x0000000604107981 */ /* 0x000f28000c1e1900 */
[----:B------:R-:W4:Y:S04]  /*07d0*/  LDG.E R21, desc[UR6][R2.64+0x8] ;  /* 0x0000080602157981 */ /* 0x000f28000c1e1900 */
[----:B------:R-:W5:Y:S04]  /*07e0*/  LDG.E R23, desc[UR6][R2.64+0xc] ;  /* 0x00000c0602177981 */ /* 0x000f68000c1e1900 */
[----:B------:R-:W5:Y:S01]  /*07f0*/  LDG.E R6, desc[UR6][R6.64] ;  /* 0x0000000606067981 */ /* 0x000f62000c1e1900 */
[----:B------:R-:W-:Y:S01]  /*0800*/  IADD3 R17, PT, PT, R17, 0x4, RZ ;  /* 0x0000000411117810 */ /* 0x000fe20007ffe0ff */
[----:B--2---:R-:W-:-:S04]  /*0810*/  IMAD R12, R12, R8, R25 ;  /* 0x000000080c0c7224 */ /* 0x004fc800078e0219 */
[----:B---3--:R-:W-:-:S04]  /*0820*/  IMAD R12, R19, R10, R12 ;  /* 0x0000000a130c7224 */ /* 0x008fc800078e020c */
[----:B----4-:R-:W-:-:S04]  /*0830*/  IMAD R12, R21, R16, R12 ;  /* 0x00000010150c7224 */ /* 0x010fc800078e020c */
[----:B-----5:R-:W-:-:S07]  /*0840*/  IMAD R25, R23, R6, R12 ;  /* 0x0000000617197224 */ /* 0x020fce00078e020c */
.L_x_3:
[----:B------:R-:W-:Y:S05]  /*0850*/  @!P1 BRA `(.L_x_0) ;  /* 0x0000000000689947 */ /* 0x000fea0003800000 */
[----:B------:R-:W0:Y:S01]  /*0860*/  LDC.64 R8, c[0x0][0x388] ;  /* 0x0000e200ff087b82 */ /* 0x000e220000000a00 */
[----:B------:R-:W-:Y:S02]  /*0870*/  ISETP.NE.AND P0, PT, R13, 0x1, PT ;  /* 0x000000010d00780c */ /* 0x000fe40003f05270 */
[----:B------:R-:W-:-:S04]  /*0880*/  LOP3.LUT R14, R14, 0x1, RZ, 0xc0, !PT ;  /* 0x000000010e0e7812 */ /* 0x000fc800078ec0ff */
[----:B------:R-:W-:Y:S01]  /*0890*/  ISETP.NE.U32.AND P1, PT, R14, 0x1, PT ;  /* 0x000000010e00780c */ /* 0x000fe20003f25070 */
[----:B------:R-:W1:Y:S06]  /*08a0*/  LDC.64 R6, c[0x0][0x380] ;  /* 0x0000e000ff067b82 */ /* 0x000e6c0000000a00 */
[C---:B------:R-:W-:Y:S01]  /*08b0*/  @P0 IMAD R13, R17.reuse, R15, R18 ;  /* 0x0000000f110d0224 */ /* 0x040fe200078e0212 */
[----:B------:R-:W-:Y:S01]  /*08c0*/  @P0 IADD3 R11, PT, PT, R20, R17, RZ ;  /* 0x00000011140b0210 */ /* 0x000fe20007ffe0ff */
[----:B------:R-:W2:Y:S01]  /*08d0*/  LDC.64 R4, c[0x0][0x380] ;  /* 0x0000e000ff047b82 */ /* 0x000ea20000000a00 */
[----:B------:R-:W-:-:S07]  /*08e0*/  @P0 IADD3 R17, PT, PT, R17, 0x2, RZ ;  /* 0x0000000211110810 */ /* 0x000fce0007ffe0ff */
[----:B------:R-:W3:Y:S01]  /*08f0*/  LDC.64 R2, c[0x0][0x388] ;  /* 0x0000e200ff027b82 */ /* 0x000ee20000000a00 */
[----:B0-----:R-:W-:Y:S01]  /*0900*/  @P0 IMAD.WIDE R8, R13, 0x4, R8 ;  /* 0x000000040d080825 */ /* 0x001fe200078e0208 */
[----:B------:R-:W-:-:S03]  /*0910*/  @!P1 IADD3 R13, PT, PT, R20, R17, RZ ;  /* 0x00000011140d9210 */ /* 0x000fc60007ffe0ff */
[----:B------:R-:W-:Y:S01]  /*0920*/  @!P1 IMAD R17, R17, R15, R18 ;  /* 0x0000000f11119224 */ /* 0x000fe200078e0212 */
[----:B------:R-:W4:Y:S01]  /*0930*/  @P0 LDG.E R14, desc[UR6][R8.64] ;  /* 0x00000006080e0981 */ /* 0x000f22000c1e1900 */
[----:B-1----:R-:W-:-:S04]  /*0940*/  @P0 IMAD.WIDE R6, R11, 0x4, R6 ;  /* 0x000000040b060825 */ /* 0x002fc800078e0206 */
[----:B------:R-:W-:Y:S01]  /*0950*/  @P0 IMAD.WIDE R10, R15, 0x4, R8 ;  /* 0x000000040f0a0825 */ /* 0x000fe200078e0208 */
[----:B------:R-:W4:Y:S03]  /*0960*/  @P0 LDG.E R12, desc[UR6][R6.64] ;  /* 0x00000006060c0981 */ /* 0x000f26000c1e1900 */
[----:B--2---:R-:W-:Y:S01]  /*0970*/  @!P1 IMAD.WIDE R4, R13, 0x4, R4 ;  /* 0x000000040d049825 */ /* 0x004fe200078e0204 */
[----:B------:R-:W2:Y:S04]  /*0980*/  @P0 LDG.E R15, desc[UR6][R6.64+0x4] ;  /* 0x00000406060f0981 */ /* 0x000ea8000c1e1900 */
[----:B------:R-:W2:Y:S01]  /*0990*/  @P0 LDG.E R10, desc[UR6][R10.64] ;  /* 0x000000060a0a0981 */ /* 0x000ea2000c1e1900 */
[----:B---3--:R-:W-:-:S03]  /*09a0*/  @!P1 IMAD.WIDE R2, R17, 0x4, R2 ;  /* 0x0000000411029825 */ /* 0x008fc600078e0202 */
[----:B------:R-:W3:Y:S04]  /*09b0*/  @!P1 LDG.E R4, desc[UR6][R4.64] ;  /* 0x0000000604049981 */ /* 0x000ee8000c1e1900 */
[----:B------:R-:W3:Y:S01]  /*09c0*/  @!P1 LDG.E R2, desc[UR6][R2.64] ;  /* 0x0000000602029981 */ /* 0x000ee2000c1e1900 */
[----:B----4-:R-:W-:-:S04]  /*09d0*/  @P0 IMAD R12, R12, R14, R25 ;  /* 0x0000000e0c0c0224 */ /* 0x010fc800078e0219 */
[----:B--2---:R-:W-:-:S04]  /*09e0*/  @P0 IMAD R25, R15, R10, R12 ;  /* 0x0000000a0f190224 */ /* 0x004fc800078e020c */
[----:B---3--:R-:W-:-:S07]  /*09f0*/  @!P1 IMAD R25, R4, R2, R25 ;  /* 0x0000000204199224 */ /* 0x008fce00078e0219 */
.L_x_0:
[----:B------:R-:W0:Y:S02]  /*0a00*/  LDC.64 R2, c[0x0][0x390] ;  /* 0x0000e400ff027b82 */ /* 0x000e240000000a00 */
[----:B0-----:R-:W-:-:S05]  /*0a10*/  IMAD.WIDE R2, R0, 0x4, R2 ;  /* 0x0000000400027825 */ /* 0x001fca00078e0202 */
[----:B------:R-:W-:Y:S01]  /*0a20*/  STG.E desc[UR6][R2.64], R25 ;  /* 0x0000001902007986 */ /* 0x000fe2000c101906 */
[----:B------:R-:W-:Y:S05]  /*0a30*/  EXIT ;  /* 0x000000000000794d */ /* 0x000fea0003800000 */
.L_x_4:
[----:B------:R-:W-:-:S00]  /*0a40*/  BRA `(.L_x_4) ;  /* 0xfffffffc00fc7947 */ /* 0x000fc0000383ffff */
[----:B------:R-:W-:-:S00]  /*0a50*/  NOP ;  /* 0x0000000000007918 */ /* 0x000fc00000000000 */
        /* <DEDUP_REMOVED lines=10> */
.L_x_5:


//--------------------- .nv.shared.reserved.0     --------------------------
	.section	.nv.shared.reserved.0,"aw",@nobits
	.weak		__nv_reservedSMEM_offset_0_alias
	.size		__nv_reservedSMEM_offset_0_alias, 0, 64
	.other		__nv_reservedSMEM_offset_0_alias,@"STO_CUDA_RESERVED_SHARED STV_DEFAULT"
__nv_reservedSMEM_offset_0_alias:
	.zero		0
	.zero		64


//--------------------- .nv.constant0._Z8mat_multPiS_S_iiii --------------------------
	.section	.nv.constant0._Z8mat_multPiS_S_iiii,"a",@progbits
	.sectionflags	@""
	.align	4
.nv.constant0._Z8mat_multPiS_S_iiii:
	.zero		936


//--------------------- SYMBOLS --------------------------

	.type		.nv.reservedSmem.offset0,@object
	.size		.nv.reservedSmem.offset0,0x4
